//
// Generated by NVIDIA NVVM Compiler
//
// Compiler Build ID: CL-36424714
// Cuda compilation tools, release 13.0, V13.0.88
// Based on NVVM 20.0.0
//

.version 9.0
.target sm_100
.address_size 64

	// .globl	_Z13vertical_convPP5pixelS1_iiPPfi

.visible .entry _Z13vertical_convPP5pixelS1_iiPPfi(
	.param .u64 .ptr .align 1 _Z13vertical_convPP5pixelS1_iiPPfi_param_0,
	.param .u64 .ptr .align 1 _Z13vertical_convPP5pixelS1_iiPPfi_param_1,
	.param .u32 _Z13vertical_convPP5pixelS1_iiPPfi_param_2,
	.param .u32 _Z13vertical_convPP5pixelS1_iiPPfi_param_3,
	.param .u64 .ptr .align 1 _Z13vertical_convPP5pixelS1_iiPPfi_param_4,
	.param .u32 _Z13vertical_convPP5pixelS1_iiPPfi_param_5
)
{
	.reg .pred 	%p<13>;
	.reg .b32 	%r<32>;
	.reg .b32 	%f<115>;
	.reg .b64 	%rd<57>;

	ld.param.u64 	%rd5, [_Z13vertical_convPP5pixelS1_iiPPfi_param_1];
	ld.param.u32 	%r15, [_Z13vertical_convPP5pixelS1_iiPPfi_param_2];
	ld.param.u32 	%r16, [_Z13vertical_convPP5pixelS1_iiPPfi_param_3];
	ld.param.u64 	%rd6, [_Z13vertical_convPP5pixelS1_iiPPfi_param_4];
	ld.param.u32 	%r14, [_Z13vertical_convPP5pixelS1_iiPPfi_param_5];
	cvta.to.global.u64 	%rd1, %rd6;
	mov.u32 	%r17, %ctaid.y;
	mov.u32 	%r18, %ntid.y;
	mov.u32 	%r19, %tid.y;
	mad.lo.s32 	%r1, %r17, %r18, %r19;
	mov.u32 	%r20, %ctaid.x;
	mov.u32 	%r21, %ntid.x;
	mov.u32 	%r22, %tid.x;
	mad.lo.s32 	%r2, %r20, %r21, %r22;
	setp.ge.s32 	%p1, %r1, %r16;
	setp.ge.s32 	%p2, %r2, %r15;
	or.pred  	%p3, %p2, %p1;
	@%p3 bra 	$L__BB0_14;
	setp.lt.s32 	%p4, %r14, 1;
	mov.f32 	%f112, 0f00000000;
	mov.f32 	%f113, %f112;
	mov.f32 	%f114, %f112;
	@%p4 bra 	$L__BB0_13;
	and.b32  	%r3, %r14, 7;
	setp.lt.u32 	%p5, %r14, 8;
	mov.f32 	%f114, 0f00000000;
	mov.b32 	%r30, 0;
	mov.f32 	%f113, %f114;
	mov.f32 	%f112, %f114;
	@%p5 bra 	$L__BB0_5;
	and.b32  	%r30, %r14, 2147483640;
	neg.s32 	%r28, %r30;
	add.s64 	%rd56, %rd1, 32;
	mov.f32 	%f114, 0f00000000;
$L__BB0_4:
	.pragma "nounroll";
	ld.global.u64 	%rd7, [%rd56+-32];
	cvta.to.global.u64 	%rd8, %rd7;
	ld.global.f32 	%f41, [%rd8];
	fma.rn.f32 	%f42, %f41, 0f00000000, %f112;
	fma.rn.f32 	%f43, %f41, 0f00000000, %f114;
	fma.rn.f32 	%f44, %f41, 0f00000000, %f113;
	ld.global.u64 	%rd9, [%rd56+-24];
	cvta.to.global.u64 	%rd10, %rd9;
	ld.global.f32 	%f45, [%rd10];
	fma.rn.f32 	%f46, %f45, 0f00000000, %f42;
	fma.rn.f32 	%f47, %f45, 0f00000000, %f43;
	fma.rn.f32 	%f48, %f45, 0f00000000, %f44;
	ld.global.u64 	%rd11, [%rd56+-16];
	cvta.to.global.u64 	%rd12, %rd11;
	ld.global.f32 	%f49, [%rd12];
	fma.rn.f32 	%f50, %f49, 0f00000000, %f46;
	fma.rn.f32 	%f51, %f49, 0f00000000, %f47;
	fma.rn.f32 	%f52, %f49, 0f00000000, %f48;
	ld.global.u64 	%rd13, [%rd56+-8];
	cvta.to.global.u64 	%rd14, %rd13;
	ld.global.f32 	%f53, [%rd14];
	fma.rn.f32 	%f54, %f53, 0f00000000, %f50;
	fma.rn.f32 	%f55, %f53, 0f00000000, %f51;
	fma.rn.f32 	%f56, %f53, 0f00000000, %f52;
	ld.global.u64 	%rd15, [%rd56];
	cvta.to.global.u64 	%rd16, %rd15;
	ld.global.f32 	%f57, [%rd16];
	fma.rn.f32 	%f58, %f57, 0f00000000, %f54;
	fma.rn.f32 	%f59, %f57, 0f00000000, %f55;
	fma.rn.f32 	%f60, %f57, 0f00000000, %f56;
	ld.global.u64 	%rd17, [%rd56+8];
	cvta.to.global.u64 	%rd18, %rd17;
	ld.global.f32 	%f61, [%rd18];
	fma.rn.f32 	%f62, %f61, 0f00000000, %f58;
	fma.rn.f32 	%f63, %f61, 0f00000000, %f59;
	fma.rn.f32 	%f64, %f61, 0f00000000, %f60;
	ld.global.u64 	%rd19, [%rd56+16];
	cvta.to.global.u64 	%rd20, %rd19;
	ld.global.f32 	%f65, [%rd20];
	fma.rn.f32 	%f66, %f65, 0f00000000, %f62;
	fma.rn.f32 	%f67, %f65, 0f00000000, %f63;
	fma.rn.f32 	%f68, %f65, 0f00000000, %f64;
	ld.global.u64 	%rd21, [%rd56+24];
	cvta.to.global.u64 	%rd22, %rd21;
	ld.global.f32 	%f69, [%rd22];
	fma.rn.f32 	%f112, %f69, 0f00000000, %f66;
	fma.rn.f32 	%f114, %f69, 0f00000000, %f67;
	fma.rn.f32 	%f113, %f69, 0f00000000, %f68;
	add.s32 	%r28, %r28, 8;
	add.s64 	%rd56, %rd56, 64;
	setp.ne.s32 	%p6, %r28, 0;
	@%p6 bra 	$L__BB0_4;
$L__BB0_5:
	setp.eq.s32 	%p7, %r3, 0;
	@%p7 bra 	$L__BB0_13;
	and.b32  	%r9, %r14, 3;
	setp.lt.u32 	%p8, %r3, 4;
	@%p8 bra 	$L__BB0_8;
	mul.wide.u32 	%rd23, %r30, 8;
	add.s64 	%rd24, %rd1, %rd23;
	ld.global.u64 	%rd25, [%rd24];
	cvta.to.global.u64 	%rd26, %rd25;
	ld.global.f32 	%f71, [%rd26];
	fma.rn.f32 	%f72, %f71, 0f00000000, %f112;
	fma.rn.f32 	%f73, %f71, 0f00000000, %f114;
	fma.rn.f32 	%f74, %f71, 0f00000000, %f113;
	ld.global.u64 	%rd27, [%rd24+8];
	cvta.to.global.u64 	%rd28, %rd27;
	ld.global.f32 	%f75, [%rd28];
	fma.rn.f32 	%f76, %f75, 0f00000000, %f72;
	fma.rn.f32 	%f77, %f75, 0f00000000, %f73;
	fma.rn.f32 	%f78, %f75, 0f00000000, %f74;
	ld.global.u64 	%rd29, [%rd24+16];
	cvta.to.global.u64 	%rd30, %rd29;
	ld.global.f32 	%f79, [%rd30];
	fma.rn.f32 	%f80, %f79, 0f00000000, %f76;
	fma.rn.f32 	%f81, %f79, 0f00000000, %f77;
	fma.rn.f32 	%f82, %f79, 0f00000000, %f78;
	ld.global.u64 	%rd31, [%rd24+24];
	cvta.to.global.u64 	%rd32, %rd31;
	ld.global.f32 	%f83, [%rd32];
	fma.rn.f32 	%f112, %f83, 0f00000000, %f80;
	fma.rn.f32 	%f114, %f83, 0f00000000, %f81;
	fma.rn.f32 	%f113, %f83, 0f00000000, %f82;
	add.s32 	%r30, %r30, 4;
$L__BB0_8:
	setp.eq.s32 	%p9, %r9, 0;
	@%p9 bra 	$L__BB0_13;
	setp.eq.s32 	%p10, %r9, 1;
	@%p10 bra 	$L__BB0_11;
	mul.wide.u32 	%rd33, %r30, 8;
	add.s64 	%rd34, %rd1, %rd33;
	ld.global.u64 	%rd35, [%rd34];
	cvta.to.global.u64 	%rd36, %rd35;
	ld.global.f32 	%f85, [%rd36];
	fma.rn.f32 	%f86, %f85, 0f00000000, %f112;
	fma.rn.f32 	%f87, %f85, 0f00000000, %f114;
	fma.rn.f32 	%f88, %f85, 0f00000000, %f113;
	ld.global.u64 	%rd37, [%rd34+8];
	cvta.to.global.u64 	%rd38, %rd37;
	ld.global.f32 	%f89, [%rd38];
	fma.rn.f32 	%f112, %f89, 0f00000000, %f86;
	fma.rn.f32 	%f114, %f89, 0f00000000, %f87;
	fma.rn.f32 	%f113, %f89, 0f00000000, %f88;
	add.s32 	%r30, %r30, 2;
$L__BB0_11:
	and.b32  	%r24, %r14, 1;
	setp.eq.b32 	%p11, %r24, 1;
	not.pred 	%p12, %p11;
	@%p12 bra 	$L__BB0_13;
	mul.wide.u32 	%rd39, %r30, 8;
	add.s64 	%rd40, %rd1, %rd39;
	ld.global.u64 	%rd41, [%rd40];
	cvta.to.global.u64 	%rd42, %rd41;
	ld.global.f32 	%f90, [%rd42];
	fma.rn.f32 	%f112, %f90, 0f00000000, %f112;
	fma.rn.f32 	%f114, %f90, 0f00000000, %f114;
	fma.rn.f32 	%f113, %f90, 0f00000000, %f113;
$L__BB0_13:
	cvt.rzi.u32.f32 	%r25, %f112;
	cvta.to.global.u64 	%rd43, %rd5;
	mul.wide.u32 	%rd44, %r1, 8;
	add.s64 	%rd45, %rd43, %rd44;
	ld.global.u64 	%rd46, [%rd45];
	cvta.to.global.u64 	%rd47, %rd46;
	mul.wide.s32 	%rd48, %r2, 3;
	add.s64 	%rd49, %rd47, %rd48;
	st.global.u8 	[%rd49], %r25;
	cvt.rzi.u32.f32 	%r26, %f113;
	ld.global.u64 	%rd50, [%rd45];
	cvta.to.global.u64 	%rd51, %rd50;
	add.s64 	%rd52, %rd51, %rd48;
	st.global.u8 	[%rd52+1], %r26;
	cvt.rzi.u32.f32 	%r27, %f114;
	ld.global.u64 	%rd53, [%rd45];
	cvta.to.global.u64 	%rd54, %rd53;
	add.s64 	%rd55, %rd54, %rd48;
	st.global.u8 	[%rd55+2], %r27;
$L__BB0_14:
	ret;

}
	// .globl	_Z15horizontal_convPP5pixelS1_iiPPfi
.visible .entry _Z15horizontal_convPP5pixelS1_iiPPfi(
	.param .u64 .ptr .align 1 _Z15horizontal_convPP5pixelS1_iiPPfi_param_0,
	.param .u64 .ptr .align 1 _Z15horizontal_convPP5pixelS1_iiPPfi_param_1,
	.param .u32 _Z15horizontal_convPP5pixelS1_iiPPfi_param_2,
	.param .u32 _Z15horizontal_convPP5pixelS1_iiPPfi_param_3,
	.param .u64 .ptr .align 1 _Z15horizontal_convPP5pixelS1_iiPPfi_param_4,
	.param .u32 _Z15horizontal_convPP5pixelS1_iiPPfi_param_5
)
{
	.reg .pred 	%p<13>;
	.reg .b32 	%r<32>;
	.reg .b32 	%f<115>;
	.reg .b64 	%rd<29>;

	ld.param.u64 	%rd5, [_Z15horizontal_convPP5pixelS1_iiPPfi_param_1];
	ld.param.u32 	%r15, [_Z15horizontal_convPP5pixelS1_iiPPfi_param_2];
	ld.param.u32 	%r16, [_Z15horizontal_convPP5pixelS1_iiPPfi_param_3];
	ld.param.u64 	%rd6, [_Z15horizontal_convPP5pixelS1_iiPPfi_param_4];
	ld.param.u32 	%r14, [_Z15horizontal_convPP5pixelS1_iiPPfi_param_5];
	mov.u32 	%r17, %ctaid.y;
	mov.u32 	%r18, %ntid.y;
	mov.u32 	%r19, %tid.y;
	mad.lo.s32 	%r1, %r17, %r18, %r19;
	mov.u32 	%r20, %ctaid.x;
	mov.u32 	%r21, %ntid.x;
	mov.u32 	%r22, %tid.x;
	mad.lo.s32 	%r2, %r20, %r21, %r22;
	setp.ge.s32 	%p1, %r1, %r16;
	setp.ge.s32 	%p2, %r2, %r15;
	or.pred  	%p3, %p2, %p1;
	@%p3 bra 	$L__BB1_14;
	setp.lt.s32 	%p4, %r14, 1;
	mov.f32 	%f112, 0f00000000;
	mov.f32 	%f113, %f112;
	mov.f32 	%f114, %f112;
	@%p4 bra 	$L__BB1_13;
	cvta.to.global.u64 	%rd7, %rd6;
	ld.global.u64 	%rd8, [%rd7];
	cvta.to.global.u64 	%rd1, %rd8;
	and.b32  	%r3, %r14, 7;
	setp.lt.u32 	%p5, %r14, 8;
	mov.f32 	%f114, 0f00000000;
	mov.b32 	%r30, 0;
	mov.f32 	%f113, %f114;
	mov.f32 	%f112, %f114;
	@%p5 bra 	$L__BB1_5;
	and.b32  	%r30, %r14, 2147483640;
	neg.s32 	%r28, %r30;
	add.s64 	%rd28, %rd1, 16;
	mov.f32 	%f114, 0f00000000;
$L__BB1_4:
	.pragma "nounroll";
	ld.global.f32 	%f41, [%rd28+-16];
	fma.rn.f32 	%f42, %f41, 0f00000000, %f112;
	fma.rn.f32 	%f43, %f41, 0f00000000, %f114;
	fma.rn.f32 	%f44, %f41, 0f00000000, %f113;
	ld.global.f32 	%f45, [%rd28+-12];
	fma.rn.f32 	%f46, %f45, 0f00000000, %f42;
	fma.rn.f32 	%f47, %f45, 0f00000000, %f43;
	fma.rn.f32 	%f48, %f45, 0f00000000, %f44;
	ld.global.f32 	%f49, [%rd28+-8];
	fma.rn.f32 	%f50, %f49, 0f00000000, %f46;
	fma.rn.f32 	%f51, %f49, 0f00000000, %f47;
	fma.rn.f32 	%f52, %f49, 0f00000000, %f48;
	ld.global.f32 	%f53, [%rd28+-4];
	fma.rn.f32 	%f54, %f53, 0f00000000, %f50;
	fma.rn.f32 	%f55, %f53, 0f00000000, %f51;
	fma.rn.f32 	%f56, %f53, 0f00000000, %f52;
	ld.global.f32 	%f57, [%rd28];
	fma.rn.f32 	%f58, %f57, 0f00000000, %f54;
	fma.rn.f32 	%f59, %f57, 0f00000000, %f55;
	fma.rn.f32 	%f60, %f57, 0f00000000, %f56;
	ld.global.f32 	%f61, [%rd28+4];
	fma.rn.f32 	%f62, %f61, 0f00000000, %f58;
	fma.rn.f32 	%f63, %f61, 0f00000000, %f59;
	fma.rn.f32 	%f64, %f61, 0f00000000, %f60;
	ld.global.f32 	%f65, [%rd28+8];
	fma.rn.f32 	%f66, %f65, 0f00000000, %f62;
	fma.rn.f32 	%f67, %f65, 0f00000000, %f63;
	fma.rn.f32 	%f68, %f65, 0f00000000, %f64;
	ld.global.f32 	%f69, [%rd28+12];
	fma.rn.f32 	%f112, %f69, 0f00000000, %f66;
	fma.rn.f32 	%f114, %f69, 0f00000000, %f67;
	fma.rn.f32 	%f113, %f69, 0f00000000, %f68;
	add.s32 	%r28, %r28, 8;
	add.s64 	%rd28, %rd28, 32;
	setp.ne.s32 	%p6, %r28, 0;
	@%p6 bra 	$L__BB1_4;
$L__BB1_5:
	setp.eq.s32 	%p7, %r3, 0;
	@%p7 bra 	$L__BB1_13;
	and.b32  	%r9, %r14, 3;
	setp.lt.u32 	%p8, %r3, 4;
	@%p8 bra 	$L__BB1_8;
	mul.wide.u32 	%rd9, %r30, 4;
	add.s64 	%rd10, %rd1, %rd9;
	ld.global.f32 	%f71, [%rd10];
	fma.rn.f32 	%f72, %f71, 0f00000000, %f112;
	fma.rn.f32 	%f73, %f71, 0f00000000, %f114;
	fma.rn.f32 	%f74, %f71, 0f00000000, %f113;
	ld.global.f32 	%f75, [%rd10+4];
	fma.rn.f32 	%f76, %f75, 0f00000000, %f72;
	fma.rn.f32 	%f77, %f75, 0f00000000, %f73;
	fma.rn.f32 	%f78, %f75, 0f00000000, %f74;
	ld.global.f32 	%f79, [%rd10+8];
	fma.rn.f32 	%f80, %f79, 0f00000000, %f76;
	fma.rn.f32 	%f81, %f79, 0f00000000, %f77;
	fma.rn.f32 	%f82, %f79, 0f00000000, %f78;
	ld.global.f32 	%f83, [%rd10+12];
	fma.rn.f32 	%f112, %f83, 0f00000000, %f80;
	fma.rn.f32 	%f114, %f83, 0f00000000, %f81;
	fma.rn.f32 	%f113, %f83, 0f00000000, %f82;
	add.s32 	%r30, %r30, 4;
$L__BB1_8:
	setp.eq.s32 	%p9, %r9, 0;
	@%p9 bra 	$L__BB1_13;
	setp.eq.s32 	%p10, %r9, 1;
	@%p10 bra 	$L__BB1_11;
	mul.wide.u32 	%rd11, %r30, 4;
	add.s64 	%rd12, %rd1, %rd11;
	ld.global.f32 	%f85, [%rd12];
	fma.rn.f32 	%f86, %f85, 0f00000000, %f112;
	fma.rn.f32 	%f87, %f85, 0f00000000, %f114;
	fma.rn.f32 	%f88, %f85, 0f00000000, %f113;
	ld.global.f32 	%f89, [%rd12+4];
	fma.rn.f32 	%f112, %f89, 0f00000000, %f86;
	fma.rn.f32 	%f114, %f89, 0f00000000, %f87;
	fma.rn.f32 	%f113, %f89, 0f00000000, %f88;
	add.s32 	%r30, %r30, 2;
$L__BB1_11:
	and.b32  	%r24, %r14, 1;
	setp.eq.b32 	%p11, %r24, 1;
	not.pred 	%p12, %p11;
	@%p12 bra 	$L__BB1_13;
	mul.wide.u32 	%rd13, %r30, 4;
	add.s64 	%rd14, %rd1, %rd13;
	ld.global.f32 	%f90, [%rd14];
	fma.rn.f32 	%f112, %f90, 0f00000000, %f112;
	fma.rn.f32 	%f114, %f90, 0f00000000, %f114;
	fma.rn.f32 	%f113, %f90, 0f00000000, %f113;
$L__BB1_13:
	cvt.rzi.u32.f32 	%r25, %f112;
	cvta.to.global.u64 	%rd15, %rd5;
	mul.wide.u32 	%rd16, %r1, 8;
	add.s64 	%rd17, %rd15, %rd16;
	ld.global.u64 	%rd18, [%rd17];
	cvta.to.global.u64 	%rd19, %rd18;
	mul.wide.s32 	%rd20, %r2, 3;
	add.s64 	%rd21, %rd19, %rd20;
	st.global.u8 	[%rd21], %r25;
	cvt.rzi.u32.f32 	%r26, %f114;
	ld.global.u64 	%rd22, [%rd17];
	cvta.to.global.u64 	%rd23, %rd22;
	add.s64 	%rd24, %rd23, %rd20;
	st.global.u8 	[%rd24+1], %r26;
	cvt.rzi.u32.f32 	%r27, %f113;
	ld.global.u64 	%rd25, [%rd17];
	cvta.to.global.u64 	%rd26, %rd25;
	add.s64 	%rd27, %rd26, %rd20;
	st.global.u8 	[%rd27+2], %r27;
$L__BB1_14:
	ret;

}


// ===== COMPILED SASS (sm_100) =====

	.target	sm_100

	.elftype	@"ET_EXEC"


//--------------------- .note.nv.tkinfo           --------------------------
	.section	.note.nv.tkinfo,"",@"SHT_NOTE"
	.sectionflags	@"SHF_NOTE_NV_TKINFO"
	.tkinfo
        /*0018*/ 	.word	0x00000002
        /*0030*/ 	.string	""
        /*0030*/ 	.string	"ptxas"
        /*0030*/ 	.string	"Cuda compilation tools, release 13.0, V13.0.88"
        /*0030*/ 	.string	"Build cuda_13.0.r13.0/compiler.36424714_0"
        /*0030*/ 	.string	"-arch sm_100 -m 64 "



//--------------------- .note.nv.cuinfo           --------------------------
	.section	.note.nv.cuinfo,"",@"SHT_NOTE"
	.sectionflags	@"SHF_NOTE_NV_CUINFO"
        /*0018*/ 	.short	0x0002
        /*001a*/ 	.short	0x0064
        /*001c*/ 	.short	0x0082
	.zero		2


//--------------------- .nv.info                  --------------------------
	.section	.nv.info,"",@"SHT_CUDA_INFO"
	.align	4


	//----- nvinfo : EIATTR_REGCOUNT
	.align		4
        /*0000*/ 	.byte	0x04, 0x2f
        /*0002*/ 	.short	(.L_1 - .L_0)
	.align		4
.L_0:
        /*0004*/ 	.word	index@(_Z13vertical_convPP5pixelS1_iiPPfi)
        /*0008*/ 	.word	0x00000020


	//----- nvinfo : EIATTR_FRAME_SIZE
	.align		4
.L_1:
        /*000c*/ 	.byte	0x04, 0x11
        /*000e*/ 	.short	(.L_3 - .L_2)
	.align		4
.L_2:
        /*0010*/ 	.word	index@(_Z13vertical_convPP5pixelS1_iiPPfi)
        /*0014*/ 	.word	0x00000000


	//----- nvinfo : EIATTR_REGCOUNT
	.align		4
.L_3:
        /*0018*/ 	.byte	0x04, 0x2f
        /*001a*/ 	.short	(.L_5 - .L_4)
	.align		4
.L_4:
        /*001c*/ 	.word	index@(_Z15horizontal_convPP5pixelS1_iiPPfi)
        /*0020*/ 	.word	0x0000001a


	//----- nvinfo : EIATTR_FRAME_SIZE
	.align		4
.L_5:
        /*0024*/ 	.byte	0x04, 0x11
        /*0026*/ 	.short	(.L_7 - .L_6)
	.align		4
.L_6:
        /*0028*/ 	.word	index@(_Z15horizontal_convPP5pixelS1_iiPPfi)
        /*002c*/ 	.word	0x00000000


	//----- nvinfo : EIATTR_MIN_STACK_SIZE
	.align		4
.L_7:
        /*0030*/ 	.byte	0x04, 0x12
        /*0032*/ 	.short	(.L_9 - .L_8)
	.align		4
.L_8:
        /*0034*/ 	.word	index@(_Z15horizontal_convPP5pixelS1_iiPPfi)
        /*0038*/ 	.word	0x00000000


	//----- nvinfo : EIATTR_MIN_STACK_SIZE
	.align		4
.L_9:
        /*003c*/ 	.byte	0x04, 0x12
        /*003e*/ 	.short	(.L_11 - .L_10)
	.align		4
.L_10:
        /*0040*/ 	.word	index@(_Z13vertical_convPP5pixelS1_iiPPfi)
        /*0044*/ 	.word	0x00000000
.L_11:


//--------------------- .nv.compat                --------------------------
	.section	.nv.compat,"",@"SHT_CUDA_COMPAT_INFO"
	.align	4
        /*0000*/ 	.byte	0x02, 0x09, 0x00, 0x00, 0x02, 0x02, 0x01, 0x00, 0x02, 0x05, 0x05, 0x00, 0x03, 0x07, 0x01, 0x01
        /*0010*/ 	.byte	0x02, 0x03, 0x00, 0x00, 0x02, 0x06, 0x01, 0x00, 0x04, 0x0b, 0x08, 0x00, 0x09, 0x00, 0x00, 0x00
        /*0020*/ 	.byte	0x00, 0x00, 0x00, 0x00


//--------------------- .nv.info._Z15horizontal_convPP5pixelS1_iiPPfi --------------------------
	.section	.nv.info._Z15horizontal_convPP5pixelS1_iiPPfi,"",@"SHT_CUDA_INFO"
	.sectionflags	@""
	.align	4


	//----- nvinfo : EIATTR_CUDA_API_VERSION
	.align		4
        /*0000*/ 	.byte	0x04, 0x37
        /*0002*/ 	.short	(.L_13 - .L_12)
.L_12:
        /*0004*/ 	.word	0x00000082


	//----- nvinfo : EIATTR_KPARAM_INFO
	.align		4
.L_13:
        /*0008*/ 	.byte	0x04, 0x17
        /*000a*/ 	.short	(.L_15 - .L_14)
.L_14:
        /*000c*/ 	.word	0x00000000
        /*0010*/ 	.short	0x0005
        /*0012*/ 	.short	0x0020
        /*0014*/ 	.byte	0x00, 0xf0, 0x11, 0x00


	//----- nvinfo : EIATTR_KPARAM_INFO
	.align		4
.L_15:
        /*0018*/ 	.byte	0x04, 0x17
        /*001a*/ 	.short	(.L_17 - .L_16)
.L_16:
        /*001c*/ 	.word	0x00000000
        /*0020*/ 	.short	0x0004
        /*0022*/ 	.short	0x0018
        /*0024*/ 	.byte	0x00, 0xf5, 0x21, 0x00


	//----- nvinfo : EIATTR_KPARAM_INFO
	.align		4
.L_17:
        /*0028*/ 	.byte	0x04, 0x17
        /*002a*/ 	.short	(.L_19 - .L_18)
.L_18:
        /*002c*/ 	.word	0x00000000
        /*0030*/ 	.short	0x0003
        /*0032*/ 	.short	0x0014
        /*0034*/ 	.byte	0x00, 0xf0, 0x11, 0x00


	//----- nvinfo : EIATTR_KPARAM_INFO
	.align		4
.L_19:
        /*0038*/ 	.byte	0x04, 0x17
        /*003a*/ 	.short	(.L_21 - .L_20)
.L_20:
        /*003c*/ 	.word	0x00000000
        /*0040*/ 	.short	0x0002
        /*0042*/ 	.short	0x0010
        /*0044*/ 	.byte	0x00, 0xf0, 0x11, 0x00


	//----- nvinfo : EIATTR_KPARAM_INFO
	.align		4
.L_21:
        /*0048*/ 	.byte	0x04, 0x17
        /*004a*/ 	.short	(.L_23 - .L_22)
.L_22:
        /*004c*/ 	.word	0x00000000
        /*0050*/ 	.short	0x0001
        /*0052*/ 	.short	0x0008
        /*0054*/ 	.byte	0x00, 0xf5, 0x21, 0x00


	//----- nvinfo : EIATTR_KPARAM_INFO
	.align		4
.L_23:
        /*0058*/ 	.byte	0x04, 0x17
        /*005a*/ 	.short	(.L_25 - .L_24)
.L_24:
        /*005c*/ 	.word	0x00000000
        /*0060*/ 	.short	0x0000
        /*0062*/ 	.short	0x0000
        /*0064*/ 	.byte	0x00, 0xf5, 0x21, 0x00


	//----- nvinfo : EIATTR_SPARSE_MMA_MASK
	.align		4
.L_25:
        /*0068*/ 	.byte	0x03, 0x50
        /*006a*/ 	.short	0x0000


	//----- nvinfo : EIATTR_MAXREG_COUNT
	.align		4
        /*006c*/ 	.byte	0x03, 0x1b
        /*006e*/ 	.short	0x00ff


	//----- nvinfo : EIATTR_MERCURY_ISA_VERSION
	.align		4
        /*0070*/ 	.byte	0x03, 0x5f
        /*0072*/ 	.short	0x0101


	//----- nvinfo : EIATTR_VRC_CTA_INIT_COUNT
	.align		4
        /*0074*/ 	.byte	0x02, 0x4a
	.zero		1
	.zero		1


	//----- nvinfo : EIATTR_EXIT_INSTR_OFFSETS
	.align		4
        /*0078*/ 	.byte	0x04, 0x1c
        /*007a*/ 	.short	(.L_27 - .L_26)


	//   ....[0]....
.L_26:
        /*007c*/ 	.word	0x000000c0


	//   ....[1]....
        /*0080*/ 	.word	0x00000800


	//----- nvinfo : EIATTR_CBANK_PARAM_SIZE
	.align		4
.L_27:
        /*0084*/ 	.byte	0x03, 0x19
        /*0086*/ 	.short	0x0024


	//----- nvinfo : EIATTR_PARAM_CBANK
	.align		4
        /*0088*/ 	.byte	0x04, 0x0a
        /*008a*/ 	.short	(.L_29 - .L_28)
	.align		4
.L_28:
        /*008c*/ 	.word	index@(.nv.constant0._Z15horizontal_convPP5pixelS1_iiPPfi)
        /*0090*/ 	.short	0x0380
        /*0092*/ 	.short	0x0024


	//----- nvinfo : EIATTR_SW_WAR
	.align		4
.L_29:
        /*0094*/ 	.byte	0x04, 0x36
        /*0096*/ 	.short	(.L_31 - .L_30)
.L_30:
        /*0098*/ 	.word	0x00000008
.L_31:


//--------------------- .nv.info._Z13vertical_convPP5pixelS1_iiPPfi --------------------------
	.section	.nv.info._Z13vertical_convPP5pixelS1_iiPPfi,"",@"SHT_CUDA_INFO"
	.sectionflags	@""
	.align	4


	//----- nvinfo : EIATTR_CUDA_API_VERSION
	.align		4
        /*0000*/ 	.byte	0x04, 0x37
        /*0002*/ 	.short	(.L_33 - .L_32)
.L_32:
        /*0004*/ 	.word	0x00000082


	//----- nvinfo : EIATTR_KPARAM_INFO
	.align		4
.L_33:
        /*0008*/ 	.byte	0x04, 0x17
        /*000a*/ 	.short	(.L_35 - .L_34)
.L_34:
        /*000c*/ 	.word	0x00000000
        /*0010*/ 	.short	0x0005
        /*0012*/ 	.short	0x0020
        /*0014*/ 	.byte	0x00, 0xf0, 0x11, 0x00


	//----- nvinfo : EIATTR_KPARAM_INFO
	.align		4
.L_35:
        /*0018*/ 	.byte	0x04, 0x17
        /*001a*/ 	.short	(.L_37 - .L_36)
.L_36:
        /*001c*/ 	.word	0x00000000
        /*0020*/ 	.short	0x0004
        /*0022*/ 	.short	0x0018
        /*0024*/ 	.byte	0x00, 0xf5, 0x21, 0x00


	//----- nvinfo : EIATTR_KPARAM_INFO
	.align		4
.L_37:
        /*0028*/ 	.byte	0x04, 0x17
        /*002a*/ 	.short	(.L_39 - .L_38)
.L_38:
        /*002c*/ 	.word	0x00000000
        /*0030*/ 	.short	0x0003
        /*0032*/ 	.short	0x0014
        /*0034*/ 	.byte	0x00, 0xf0, 0x11, 0x00


	//----- nvinfo : EIATTR_KPARAM_INFO
	.align		4
.L_39:
        /*0038*/ 	.byte	0x04, 0x17
        /*003a*/ 	.short	(.L_41 - .L_40)
.L_40:
        /*003c*/ 	.word	0x00000000
        /*0040*/ 	.short	0x0002
        /*0042*/ 	.short	0x0010
        /*0044*/ 	.byte	0x00, 0xf0, 0x11, 0x00


	//----- nvinfo : EIATTR_KPARAM_INFO
	.align		4
.L_41:
        /*0048*/ 	.byte	0x04, 0x17
        /*004a*/ 	.short	(.L_43 - .L_42)
.L_42:
        /*004c*/ 	.word	0x00000000
        /*0050*/ 	.short	0x0001
        /*0052*/ 	.short	0x0008
        /*0054*/ 	.byte	0x00, 0xf5, 0x21, 0x00


	//----- nvinfo : EIATTR_KPARAM_INFO
	.align		4
.L_43:
        /*0058*/ 	.byte	0x04, 0x17
        /*005a*/ 	.short	(.L_45 - .L_44)
.L_44:
        /*005c*/ 	.word	0x00000000
        /*0060*/ 	.short	0x0000
        /*0062*/ 	.short	0x0000
        /*0064*/ 	.byte	0x00, 0xf5, 0x21, 0x00


	//----- nvinfo : EIATTR_SPARSE_MMA_MASK
	.align		4
.L_45:
        /*0068*/ 	.byte	0x03, 0x50
        /*006a*/ 	.short	0x0000


	//----- nvinfo : EIATTR_MAXREG_COUNT
	.align		4
        /*006c*/ 	.byte	0x03, 0x1b
        /*006e*/ 	.short	0x00ff


	//----- nvinfo : EIATTR_MERCURY_ISA_VERSION
	.align		4
        /*0070*/ 	.byte	0x03, 0x5f
        /*0072*/ 	.short	0x0101


	//----- nvinfo : EIATTR_VRC_CTA_INIT_COUNT
	.align		4
        /*0074*/ 	.byte	0x02, 0x4a
	.zero		1
	.zero		1


	//----- nvinfo : EIATTR_EXIT_INSTR_OFFSETS
	.align		4
        /*0078*/ 	.byte	0x04, 0x1c
        /*007a*/ 	.short	(.L_47 - .L_46)


	//   ....[0]....
.L_46:
        /*007c*/ 	.word	0x000000c0


	//   ....[1]....
        /*0080*/ 	.word	0x00000910


	//----- nvinfo : EIATTR_CBANK_PARAM_SIZE
	.align		4
.L_47:
        /*0084*/ 	.byte	0x03, 0x19
        /*0086*/ 	.short	0x0024


	//----- nvinfo : EIATTR_PARAM_CBANK
	.align		4
        /*0088*/ 	.byte	0x04, 0x0a
        /*008a*/ 	.short	(.L_49 - .L_48)
	.align		4
.L_48:
        /*008c*/ 	.word	index@(.nv.constant0._Z13vertical_convPP5pixelS1_iiPPfi)
        /*0090*/ 	.short	0x0380
        /*0092*/ 	.short	0x0024


	//----- nvinfo : EIATTR_SW_WAR
	.align		4
.L_49:
        /*0094*/ 	.byte	0x04, 0x36
        /*0096*/ 	.short	(.L_51 - .L_50)
.L_50:
        /*0098*/ 	.word	0x00000008
.L_51:


//--------------------- .nv.callgraph             --------------------------
	.section	.nv.callgraph,"",@"SHT_CUDA_CALLGRAPH"
	.align	4
	.sectionentsize	8
	.align		4
        /*0000*/ 	.word	0x00000000
	.align		4
        /*0004*/ 	.word	0xffffffff
	.align		4
        /*0008*/ 	.word	0x00000000
	.align		4
        /*000c*/ 	.word	0xfffffffe
	.align		4
        /*0010*/ 	.word	0x00000000
	.align		4
        /*0014*/ 	.word	0xfffffffd
	.align		4
        /*0018*/ 	.word	0x00000000
	.align		4
        /*001c*/ 	.word	0xfffffffc


//--------------------- .text._Z15horizontal_convPP5pixelS1_iiPPfi --------------------------
	.section	.text._Z15horizontal_convPP5pixelS1_iiPPfi,"ax",@progbits
	.align	128
        .global         _Z15horizontal_convPP5pixelS1_iiPPfi
        .type           _Z15horizontal_convPP5pixelS1_iiPPfi,@function
        .size           _Z15horizontal_convPP5pixelS1_iiPPfi,(.L_x_10 - _Z15horizontal_convPP5pixelS1_iiPPfi)
        .other          _Z15horizontal_convPP5pixelS1_iiPPfi,@"STO_CUDA_ENTRY STV_DEFAULT"
_Z15horizontal_convPP5pixelS1_iiPPfi:
.text._Z15horizontal_convPP5pixelS1_iiPPfi:
[----:B------:R-:W-:Y:S01]  /*0000*/  LDC R1, c[0x0][0x37c] ;  /* 0x0000df00ff017b82 */ /* 0x000fe20000000800 */
[----:B------:R-:W0:Y:S07]  /*0010*/  S2R R0, SR_TID.Y ;  /* 0x0000000000007919 */ /* 0x000e2e0000002200 */
[----:B------:R-:W0:Y:S01]  /*0020*/  S2UR UR4, SR_CTAID.Y ;  /* 0x00000000000479c3 */ /* 0x000e220000002600 */
[----:B------:R-:W1:Y:S01]  /*0030*/  LDCU.64 UR6, c[0x0][0x390] ;  /* 0x00007200ff0677ac */ /* 0x000e620008000a00 */
[----:B------:R-:W2:Y:S06]  /*0040*/  S2R R3, SR_TID.X ;  /* 0x0000000000037919 */ /* 0x000eac0000002100 */
[----:B------:R-:W0:Y:S08]  /*0050*/  LDC R9, c[0x0][0x364] ;  /* 0x0000d900ff097b82 */ /* 0x000e300000000800 */
[----:B------:R-:W2:Y:S08]  /*0060*/  S2UR UR5, SR_CTAID.X ;  /* 0x00000000000579c3 */ /* 0x000eb00000002500 */
[----:B------:R-:W2:Y:S01]  /*0070*/  LDC R6, c[0x0][0x360] ;  /* 0x0000d800ff067b82 */ /* 0x000ea20000000800 */
[----:B0-----:R-:W-:-:S05]  /*0080*/  IMAD R9, R9, UR4, R0 ;  /* 0x0000000409097c24 */ /* 0x001fca000f8e0200 */
[----:B-1----:R-:W-:Y:S01]  /*0090*/  ISETP.GE.AND P0, PT, R9, UR7, PT ;  /* 0x0000000709007c0c */ /* 0x002fe2000bf06270 */
[----:B--2---:R-:W-:-:S05]  /*00a0*/  IMAD R6, R6, UR5, R3 ;  /* 0x0000000506067c24 */ /* 0x004fca000f8e0203 */
[----:B------:R-:W-:-:S13]  /*00b0*/  ISETP.GE.OR P0, PT, R6, UR6, P0 ;  /* 0x0000000606007c0c */ /* 0x000fda0008706670 */
[----:B------:R-:W-:Y:S05]  /*00c0*/  @P0 EXIT ;  /* 0x000000000000094d */ /* 0x000fea0003800000 */
[----:B------:R-:W0:Y:S01]  /*00d0*/  LDC R10, c[0x0][0x3a0] ;  /* 0x0000e800ff0a7b82 */ /* 0x000e220000000800 */
[----:B------:R-:W1:Y:S01]  /*00e0*/  LDCU.64 UR4, c[0x0][0x358] ;  /* 0x00006b00ff0477ac */ /* 0x000e620008000a00 */
[----:B------:R-:W-:Y:S01]  /*00f0*/  HFMA2 R0, -RZ, RZ, 0, 0 ;  /* 0x00000000ff007431 */ /* 0x000fe200000001ff */
[----:B------:R-:W-:Y:S01]  /*0100*/  MOV R7, RZ ;  /* 0x000000ff00077202 */ /* 0x000fe20000000f00 */
[----:B------:R-:W-:Y:S01]  /*0110*/  HFMA2 R8, -RZ, RZ, 0, 0 ;  /* 0x00000000ff087431 */ /* 0x000fe200000001ff */
[----:B0-----:R-:W-:-:S13]  /*0120*/  ISETP.GE.AND P0, PT, R10, 0x1, PT ;  /* 0x000000010a00780c */ /* 0x001fda0003f06270 */
[----:B-1----:R-:W-:Y:S05]  /*0130*/  @!P0 BRA `(.L_x_0) ;  /* 0x0000000400788947 */ /* 0x002fea0003800000 */
[----:B------:R-:W0:Y:S01]  /*0140*/  LDC.64 R4, c[0x0][0x398] ;  /* 0x0000e600ff047b82 */ /* 0x000e220000000a00 */
[C---:B------:R-:W-:Y:S02]  /*0150*/  ISETP.GE.U32.AND P1, PT, R10.reuse, 0x8, PT ;  /* 0x000000080a00780c */ /* 0x040fe40003f26070 */
[----:B------:R-:W-:Y:S02]  /*0160*/  LOP3.LUT R13, R10, 0x7, RZ, 0xc0, !PT ;  /* 0x000000070a0d7812 */ /* 0x000fe400078ec0ff */
[----:B------:R-:W-:Y:S02]  /*0170*/  MOV R8, RZ ;  /* 0x000000ff00087202 */ /* 0x000fe40000000f00 */
[----:B------:R-:W-:Y:S02]  /*0180*/  ISETP.NE.AND P0, PT, R13, RZ, PT ;  /* 0x000000ff0d00720c */ /* 0x000fe40003f05270 */
[----:B------:R-:W-:Y:S02]  /*0190*/  MOV R11, RZ ;  /* 0x000000ff000b7202 */ /* 0x000fe40000000f00 */
[----:B------:R-:W-:-:S02]  /*01a0*/  MOV R7, RZ ;  /* 0x000000ff00077202 */ /* 0x000fc40000000f00 */
[----:B------:R-:W-:Y:S01]  /*01b0*/  MOV R0, RZ ;  /* 0x000000ff00007202 */ /* 0x000fe20000000f00 */
[----:B0-----:R-:W5:Y:S01]  /*01c0*/  LDG.E.64 R4, desc[UR4][R4.64] ;  /* 0x0000000404047981 */ /* 0x001f62000c1e1b00 */
[----:B------:R-:W-:Y:S05]  /*01d0*/  @!P1 BRA `(.L_x_1) ;  /* 0x0000000000a89947 */ /* 0x000fea0003800000 */
[----:B-----5:R-:W-:Y:S02]  /*01e0*/  IADD3 R2, P1, PT, R4, 0x10, RZ ;  /* 0x0000001004027810 */ /* 0x020fe40007f3e0ff */
[----:B------:R-:W-:Y:S02]  /*01f0*/  LOP3.LUT R11, R10, 0x7ffffff8, RZ, 0xc0, !PT ;  /* 0x7ffffff80a0b7812 */ /* 0x000fe400078ec0ff */
[----:B------:R-:W-:Y:S02]  /*0200*/  MOV R8, RZ ;  /* 0x000000ff00087202 */ /* 0x000fe40000000f00 */
[----:B------:R-:W-:Y:S02]  /*0210*/  IADD3.X R3, PT, PT, RZ, R5, RZ, P1, !PT ;  /* 0x00000005ff037210 */ /* 0x000fe40000ffe4ff */
[----:B------:R-:W-:-:S07]  /*0220*/  IADD3 R18, PT, PT, -R11, RZ, RZ ;  /* 0x000000ff0b127210 */ /* 0x000fce0007ffe1ff */
.L_x_2:
[----:B------:R-:W2:Y:S04]  /*0230*/  LDG.E R19, desc[UR4][R2.64+-0x10] ;  /* 0xfffff00402137981 */ /* 0x000ea8000c1e1900 */
[----:B------:R-:W3:Y:S04]  /*0240*/  LDG.E R21, desc[UR4][R2.64+-0xc] ;  /* 0xfffff40402157981 */ /* 0x000ee8000c1e1900 */
[----:B------:R-:W4:Y:S04]  /*0250*/  LDG.E R23, desc[UR4][R2.64+-0x8] ;  /* 0xfffff80402177981 */ /* 0x000f28000c1e1900 */
[----:B------:R-:W5:Y:S04]  /*0260*/  LDG.E R17, desc[UR4][R2.64+-0x4] ;  /* 0xfffffc0402117981 */ /* 0x000f68000c1e1900 */
[----:B------:R-:W5:Y:S04]  /*0270*/  LDG.E R16, desc[UR4][R2.64] ;  /* 0x0000000402107981 */ /* 0x000f68000c1e1900 */
[----:B------:R-:W5:Y:S04]  /*0280*/  LDG.E R15, desc[UR4][R2.64+0x4] ;  /* 0x00000404020f7981 */ /* 0x000f68000c1e1900 */
[----:B------:R-:W5:Y:S04]  /*0290*/  LDG.E R12, desc[UR4][R2.64+0x8] ;  /* 0x00000804020c7981 */ /* 0x000f68000c1e1900 */
[----:B------:R0:W5:Y:S01]  /*02a0*/  LDG.E R14, desc[UR4][R2.64+0xc] ;  /* 0x00000c04020e7981 */ /* 0x000162000c1e1900 */
[----:B------:R-:W-:-:S04]  /*02b0*/  IADD3 R18, PT, PT, R18, 0x8, RZ ;  /* 0x0000000812127810 */ /* 0x000fc80007ffe0ff */
[----:B------:R-:W-:Y:S02]  /*02c0*/  ISETP.NE.AND P1, PT, R18, RZ, PT ;  /* 0x000000ff1200720c */ /* 0x000fe40003f25270 */
[----:B0-----:R-:W-:-:S04]  /*02d0*/  IADD3 R2, P2, PT, R2, 0x20, RZ ;  /* 0x0000002002027810 */ /* 0x001fc80007f5e0ff */
[----:B------:R-:W-:Y:S01]  /*02e0*/  IADD3.X R3, PT, PT, RZ, R3, RZ, P2, !PT ;  /* 0x00000003ff037210 */ /* 0x000fe200017fe4ff */
[-C--:B--2---:R-:W-:Y:S01]  /*02f0*/  FFMA R0, RZ, R19.reuse, R0 ;  /* 0x00000013ff007223 */ /* 0x084fe20000000000 */
[-C--:B------:R-:W-:Y:S01]  /*0300*/  FFMA R8, RZ, R19.reuse, R8 ;  /* 0x00000013ff087223 */ /* 0x080fe20000000008 */
[----:B------:R-:W-:Y:S02]  /*0310*/  FFMA R7, RZ, R19, R7 ;  /* 0x00000013ff077223 */ /* 0x000fe40000000007 */
[-C--:B---3--:R-:W-:Y:S01]  /*0320*/  FFMA R0, RZ, R21.reuse, R0 ;  /* 0x00000015ff007223 */ /* 0x088fe20000000000 */
[-C--:B------:R-:W-:Y:S01]  /*0330*/  FFMA R8, RZ, R21.reuse, R8 ;  /* 0x00000015ff087223 */ /* 0x080fe20000000008 */
[----:B------:R-:W-:Y:S02]  /*0340*/  FFMA R7, RZ, R21, R7 ;  /* 0x00000015ff077223 */ /* 0x000fe40000000007 */
[-C--:B----4-:R-:W-:Y:S01]  /*0350*/  FFMA R0, RZ, R23.reuse, R0 ;  /* 0x00000017ff007223 */ /* 0x090fe20000000000 */
[-C--:B------:R-:W-:Y:S01]  /*0360*/  FFMA R8, RZ, R23.reuse, R8 ;  /* 0x00000017ff087223 */ /* 0x080fe20000000008 */
[----:B------:R-:W-:-:S02]  /*0370*/  FFMA R20, RZ, R23, R7 ;  /* 0x00000017ff147223 */ /* 0x000fc40000000007 */
[-C--:B-----5:R-:W-:Y:S01]  /*0380*/  FFMA R7, RZ, R17.reuse, R0 ;  /* 0x00000011ff077223 */ /* 0x0a0fe20000000000 */
[-C--:B------:R-:W-:Y:S01]  /*0390*/  FFMA R19, RZ, R17.reuse, R8 ;  /* 0x00000011ff137223 */ /* 0x080fe20000000008 */
[----:B------:R-:W-:Y:S02]  /*03a0*/  FFMA R17, RZ, R17, R20 ;  /* 0x00000011ff117223 */ /* 0x000fe40000000014 */
[-C--:B------:R-:W-:Y:S01]  /*03b0*/  FFMA R0, RZ, R16.reuse, R7 ;  /* 0x00000010ff007223 */ /* 0x080fe20000000007 */
[-C--:B------:R-:W-:Y:S01]  /*03c0*/  FFMA R8, RZ, R16.reuse, R19 ;  /* 0x00000010ff087223 */ /* 0x080fe20000000013 */
[----:B------:R-:W-:Y:S02]  /*03d0*/  FFMA R16, RZ, R16, R17 ;  /* 0x00000010ff107223 */ /* 0x000fe40000000011 */
[-C--:B------:R-:W-:Y:S01]  /*03e0*/  FFMA R7, RZ, R15.reuse, R0 ;  /* 0x0000000fff077223 */ /* 0x080fe20000000000 */
[-C--:B------:R-:W-:Y:S01]  /*03f0*/  FFMA R17, RZ, R15.reuse, R8 ;  /* 0x0000000fff117223 */ /* 0x080fe20000000008 */
[----:B------:R-:W-:-:S02]  /*0400*/  FFMA R15, RZ, R15, R16 ;  /* 0x0000000fff0f7223 */ /* 0x000fc40000000010 */
[-C--:B------:R-:W-:Y:S01]  /*0410*/  FFMA R7, RZ, R12.reuse, R7 ;  /* 0x0000000cff077223 */ /* 0x080fe20000000007 */
[-C--:B------:R-:W-:Y:S01]  /*0420*/  FFMA R17, RZ, R12.reuse, R17 ;  /* 0x0000000cff117223 */ /* 0x080fe20000000011 */
[----:B------:R-:W-:Y:S02]  /*0430*/  FFMA R15, RZ, R12, R15 ;  /* 0x0000000cff0f7223 */ /* 0x000fe4000000000f */
[-C--:B------:R-:W-:Y:S01]  /*0440*/  FFMA R0, RZ, R14.reuse, R7 ;  /* 0x0000000eff007223 */ /* 0x080fe20000000007 */
[-C--:B------:R-:W-:Y:S01]  /*0450*/  FFMA R8, RZ, R14.reuse, R17 ;  /* 0x0000000eff087223 */ /* 0x080fe20000000011 */
[----:B------:R-:W-:Y:S01]  /*0460*/  FFMA R7, RZ, R14, R15 ;  /* 0x0000000eff077223 */ /* 0x000fe2000000000f */
[----:B------:R-:W-:Y:S06]  /*0470*/  @P1 BRA `(.L_x_2) ;  /* 0xfffffffc006c1947 */ /* 0x000fec000383ffff */
.L_x_1:
[----:B------:R-:W-:Y:S05]  /*0480*/  @!P0 BRA `(.L_x_0) ;  /* 0x0000000000a48947 */ /* 0x000fea0003800000 */
[----:B------:R-:W-:Y:S02]  /*0490*/  ISETP.GE.U32.AND P0, PT, R13, 0x4, PT ;  /* 0x000000040d00780c */ /* 0x000fe40003f06070 */
[----:B------:R-:W-:-:S04]  /*04a0*/  LOP3.LUT R12, R10, 0x3, RZ, 0xc0, !PT ;  /* 0x000000030a0c7812 */ /* 0x000fc800078ec0ff */
[----:B------:R-:W-:-:S07]  /*04b0*/  ISETP.NE.AND P1, PT, R12, RZ, PT ;  /* 0x000000ff0c00720c */ /* 0x000fce0003f25270 */
[----:B------:R-:W-:Y:S06]  /*04c0*/  @!P0 BRA `(.L_x_3) ;  /* 0x0000000000488947 */ /* 0x000fec0003800000 */
[----:B-----5:R-:W-:-:S05]  /*04d0*/  IMAD.WIDE.U32 R2, R11, 0x4, R4 ;  /* 0x000000040b027825 */ /* 0x020fca00078e0004 */
[----:B------:R-:W2:Y:S04]  /*04e0*/  LDG.E R13, desc[UR4][R2.64] ;  /* 0x00000004020d7981 */ /* 0x000ea8000c1e1900 */
[----:B------:R-:W3:Y:S04]  /*04f0*/  LDG.E R15, desc[UR4][R2.64+0x4] ;  /* 0x00000404020f7981 */ /* 0x000ee8000c1e1900 */
[----:B------:R-:W4:Y:S04]  /*0500*/  LDG.E R17, desc[UR4][R2.64+0x8] ;  /* 0x0000080402117981 */ /* 0x000f28000c1e1900 */
[----:B------:R-:W4:Y:S01]  /*0510*/  LDG.E R19, desc[UR4][R2.64+0xc] ;  /* 0x00000c0402137981 */ /* 0x000f22000c1e1900 */
[----:B------:R-:W-:Y:S01]  /*0520*/  IADD3 R11, PT, PT, R11, 0x4, RZ ;  /* 0x000000040b0b7810 */ /* 0x000fe20007ffe0ff */
[-C--:B--2---:R-:W-:Y:S01]  /*0530*/  FFMA R0, RZ, R13.reuse, R0 ;  /* 0x0000000dff007223 */ /* 0x084fe20000000000 */
[-C--:B------:R-:W-:Y:S01]  /*0540*/  FFMA R8, RZ, R13.reuse, R8 ;  /* 0x0000000dff087223 */ /* 0x080fe20000000008 */
[----:B------:R-:W-:-:S02]  /*0550*/  FFMA R7, RZ, R13, R7 ;  /* 0x0000000dff077223 */ /* 0x000fc40000000007 */
[-C--:B---3--:R-:W-:Y:S01]  /*0560*/  FFMA R0, RZ, R15.reuse, R0 ;  /* 0x0000000fff007223 */ /* 0x088fe20000000000 */
[-C--:B------:R-:W-:Y:S01]  /*0570*/  FFMA R8, RZ, R15.reuse, R8 ;  /* 0x0000000fff087223 */ /* 0x080fe20000000008 */
[----:B------:R-:W-:Y:S02]  /*0580*/  FFMA R7, RZ, R15, R7 ;  /* 0x0000000fff077223 */ /* 0x000fe40000000007 */
[-C--:B----4-:R-:W-:Y:S01]  /*0590*/  FFMA R0, RZ, R17.reuse, R0 ;  /* 0x00000011ff007223 */ /* 0x090fe20000000000 */
[-C--:B------:R-:W-:Y:S01]  /*05a0*/  FFMA R8, RZ, R17.reuse, R8 ;  /* 0x00000011ff087223 */ /* 0x080fe20000000008 */
[----:B------:R-:W-:Y:S02]  /*05b0*/  FFMA R7, RZ, R17, R7 ;  /* 0x00000011ff077223 */ /* 0x000fe40000000007 */
[-C--:B------:R-:W-:Y:S01]  /*05c0*/  FFMA R0, RZ, R19.reuse, R0 ;  /* 0x00000013ff007223 */ /* 0x080fe20000000000 */
[-C--:B------:R-:W-:Y:S01]  /*05d0*/  FFMA R8, RZ, R19.reuse, R8 ;  /* 0x00000013ff087223 */ /* 0x080fe20000000008 */
[----:B------:R-:W-:-:S07]  /*05e0*/  FFMA R7, RZ, R19, R7 ;  /* 0x00000013ff077223 */ /* 0x000fce0000000007 */
.L_x_3:
[----:B------:R-:W-:Y:S05]  /*05f0*/  @!P1 BRA `(.L_x_0) ;  /* 0x0000000000489947 */ /* 0x000fea0003800000 */
[----:B------:R-:W-:Y:S02]  /*0600*/  ISETP.NE.AND P0, PT, R12, 0x1, PT ;  /* 0x000000010c00780c */ /* 0x000fe40003f05270 */
[----:B------:R-:W-:-:S04]  /*0610*/  LOP3.LUT R10, R10, 0x1, RZ, 0xc0, !PT ;  /* 0x000000010a0a7812 */ /* 0x000fc800078ec0ff */
[----:B------:R-:W-:-:S07]  /*0620*/  ISETP.NE.U32.AND P1, PT, R10, 0x1, PT ;  /* 0x000000010a00780c */ /* 0x000fce0003f25070 */
[C---:B-----5:R-:W-:Y:S01]  /*0630*/  @P0 IMAD.WIDE.U32 R2, R11.reuse, 0x4, R4 ;  /* 0x000000040b020825 */ /* 0x060fe200078e0004 */
[----:B------:R-:W-:-:S04]  /*0640*/  @P0 IADD3 R11, PT, PT, R11, 0x2, RZ ;  /* 0x000000020b0b0810 */ /* 0x000fc80007ffe0ff */
[----:B------:R-:W2:Y:S01]  /*0650*/  @P0 LDG.E R13, desc[UR4][R2.64] ;  /* 0x00000004020d0981 */ /* 0x000ea2000c1e1900 */
[----:B------:R-:W-:-:S03]  /*0660*/  @!P1 IMAD.WIDE.U32 R4, R11, 0x4, R4 ;  /* 0x000000040b049825 */ /* 0x000fc600078e0004 */
[----:B------:R-:W3:Y:S04]  /*0670*/  @P0 LDG.E R15, desc[UR4][R2.64+0x4] ;  /* 0x00000404020f0981 */ /* 0x000ee8000c1e1900 */
[----:B------:R-:W4:Y:S01]  /*0680*/  @!P1 LDG.E R5, desc[UR4][R4.64] ;  /* 0x0000000404059981 */ /* 0x000f22000c1e1900 */
[-C--:B--2---:R-:W-:Y:S01]  /*0690*/  @P0 FFMA R10, RZ, R13.reuse, R0 ;  /* 0x0000000dff0a0223 */ /* 0x084fe20000000000 */
[-C--:B------:R-:W-:Y:S01]  /*06a0*/  @P0 FFMA R11, RZ, R13.reuse, R8 ;  /* 0x0000000dff0b0223 */ /* 0x080fe20000000008 */
[----:B------:R-:W-:Y:S02]  /*06b0*/  @P0 FFMA R13, RZ, R13, R7 ;  /* 0x0000000dff0d0223 */ /* 0x000fe40000000007 */
[-C--:B---3--:R-:W-:Y:S01]  /*06c0*/  @P0 FFMA R0, RZ, R15.reuse, R10 ;  /* 0x0000000fff000223 */ /* 0x088fe2000000000a */
[-C--:B------:R-:W-:Y:S01]  /*06d0*/  @P0 FFMA R8, RZ, R15.reuse, R11 ;  /* 0x0000000fff080223 */ /* 0x080fe2000000000b */
[----:B------:R-:W-:-:S02]  /*06e0*/  @P0 FFMA R7, RZ, R15, R13 ;  /* 0x0000000fff070223 */ /* 0x000fc4000000000d */
[-C--:B----4-:R-:W-:Y:S01]  /*06f0*/  @!P1 FFMA R0, RZ, R5.reuse, R0 ;  /* 0x00000005ff009223 */ /* 0x090fe20000000000 */
[-C--:B------:R-:W-:Y:S01]  /*0700*/  @!P1 FFMA R8, RZ, R5.reuse, R8 ;  /* 0x00000005ff089223 */ /* 0x080fe20000000008 */
[----:B------:R-:W-:-:S07]  /*0710*/  @!P1 FFMA R7, RZ, R5, R7 ;  /* 0x00000005ff079223 */ /* 0x000fce0000000007 */
.L_x_0:
[----:B------:R-:W0:Y:S02]  /*0720*/  LDC.64 R2, c[0x0][0x388] ;  /* 0x0000e200ff027b82 */ /* 0x000e240000000a00 */
[----:B0-----:R-:W-:-:S05]  /*0730*/  IMAD.WIDE.U32 R2, R9, 0x8, R2 ;  /* 0x0000000809027825 */ /* 0x001fca00078e0002 */
[----:B-----5:R-:W2:Y:S01]  /*0740*/  LDG.E.64 R4, desc[UR4][R2.64] ;  /* 0x0000000402047981 */ /* 0x020ea2000c1e1b00 */
[----:B------:R-:W0:Y:S01]  /*0750*/  F2I.U32.TRUNC.NTZ R9, R0 ;  /* 0x0000000000097305 */ /* 0x000e22000020f000 */
[----:B--2---:R-:W-:-:S05]  /*0760*/  IMAD.WIDE R4, R6, 0x3, R4 ;  /* 0x0000000306047825 */ /* 0x004fca00078e0204 */
[----:B0-----:R-:W-:Y:S04]  /*0770*/  STG.E.U8 desc[UR4][R4.64], R9 ;  /* 0x0000000904007986 */ /* 0x001fe8000c101104 */
[----:B------:R-:W2:Y:S01]  /*0780*/  LDG.E.64 R10, desc[UR4][R2.64] ;  /* 0x00000004020a7981 */ /* 0x000ea2000c1e1b00 */
[----:B------:R-:W0:Y:S01]  /*0790*/  F2I.U32.TRUNC.NTZ R15, R8 ;  /* 0x00000008000f7305 */ /* 0x000e22000020f000 */
[----:B--2---:R-:W-:-:S05]  /*07a0*/  IMAD.WIDE R10, R6, 0x3, R10 ;  /* 0x00000003060a7825 */ /* 0x004fca00078e020a */
[----:B0-----:R-:W-:Y:S04]  /*07b0*/  STG.E.U8 desc[UR4][R10.64+0x1], R15 ;  /* 0x0000010f0a007986 */ /* 0x001fe8000c101104 */
[----:B------:R-:W2:Y:S01]  /*07c0*/  LDG.E.64 R12, desc[UR4][R2.64] ;  /* 0x00000004020c7981 */ /* 0x000ea2000c1e1b00 */
[----:B------:R-:W0:Y:S01]  /*07d0*/  F2I.U32.TRUNC.NTZ R7, R7 ;  /* 0x0000000700077305 */ /* 0x000e22000020f000 */
[----:B--2---:R-:W-:-:S05]  /*07e0*/  IMAD.WIDE R12, R6, 0x3, R12 ;  /* 0x00000003060c7825 */ /* 0x004fca00078e020c */
[----:B0-----:R-:W-:Y:S01]  /*07f0*/  STG.E.U8 desc[UR4][R12.64+0x2], R7 ;  /* 0x000002070c007986 */ /* 0x001fe2000c101104 */
[----:B------:R-:W-:Y:S05]  /*0800*/  EXIT ;  /* 0x000000000000794d */ /* 0x000fea0003800000 */
.L_x_4:
[----:B------:R-:W-:-:S00]  /*0810*/  BRA `(.L_x_4) ;  /* 0xfffffffc00fc7947 */ /* 0x000fc0000383ffff */
[----:B------:R-:W-:-:S00]  /*0820*/  NOP ;  /* 0x0000000000007918 */ /* 0x000fc00000000000 */
        /* <DEDUP_REMOVED lines=13> */
.L_x_10:


//--------------------- .text._Z13vertical_convPP5pixelS1_iiPPfi --------------------------
	.section	.text._Z13vertical_convPP5pixelS1_iiPPfi,"ax",@progbits
	.align	128
        .global         _Z13vertical_convPP5pixelS1_iiPPfi
        .type           _Z13vertical_convPP5pixelS1_iiPPfi,@function
        .size           _Z13vertical_convPP5pixelS1_iiPPfi,(.L_x_11 - _Z13vertical_convPP5pixelS1_iiPPfi)
        .other          _Z13vertical_convPP5pixelS1_iiPPfi,@"STO_CUDA_ENTRY STV_DEFAULT"
_Z13vertical_convPP5pixelS1_iiPPfi:
.text._Z13vertical_convPP5pixelS1_iiPPfi:
        /* <DEDUP_REMOVED lines=16> */
[----:B------:R-:W-:Y:S02]  /*0100*/  CS2R R24, SRZ ;  /* 0x0000000000187805 */ /* 0x000fe4000001ff00 */
[----:B0-----:R-:W-:-:S13]  /*0110*/  ISETP.GE.AND P0, PT, R22, 0x1, PT ;  /* 0x000000011600780c */ /* 0x001fda0003f06270 */
[----:B-1----:R-:W-:Y:S05]  /*0120*/  @!P0 BRA `(.L_x_5) ;  /* 0x0000000400c08947 */ /* 0x002fea0003800000 */
[C---:B------:R-:W-:Y:S02]  /*0130*/  ISETP.GE.U32.AND P1, PT, R22.reuse, 0x8, PT ;  /* 0x000000081600780c */ /* 0x040fe40003f26070 */
[----:B------:R-:W-:Y:S02]  /*0140*/  CS2R R24, SRZ ;  /* 0x0000000000187805 */ /* 0x000fe4000001ff00 */
[----:B------:R-:W-:Y:S02]  /*0150*/  LOP3.LUT R27, R22, 0x7, RZ, 0xc0, !PT ;  /* 0x00000007161b7812 */ /* 0x000fe400078ec0ff */
[----:B------:R-:W-:Y:S02]  /*0160*/  MOV R23, RZ ;  /* 0x000000ff00177202 */ /* 0x000fe40000000f00 */
[----:B------:R-:W-:Y:S02]  /*0170*/  ISETP.NE.AND P0, PT, R27, RZ, PT ;  /* 0x000000ff1b00720c */ /* 0x000fe40003f05270 */
[----:B------:R-:W-:-:S03]  /*0180*/  MOV R0, RZ ;  /* 0x000000ff00007202 */ /* 0x000fc60000000f00 */
[----:B------:R-:W-:Y:S08]  /*0190*/  @!P1 BRA `(.L_x_6) ;  /* 0x0000000000d49947 */ /* 0x000ff00003800000 */
[----:B------:R-:W0:Y:S01]  /*01a0*/  LDCU.64 UR4, c[0x0][0x398] ;  /* 0x00007300ff0477ac */ /* 0x000e220008000a00 */
[----:B------:R-:W-:Y:S02]  /*01b0*/  LOP3.LUT R23, R22, 0x7ffffff8, RZ, 0xc0, !PT ;  /* 0x7ffffff816177812 */ /* 0x000fe400078ec0ff */
[----:B------:R-:W-:Y:S02]  /*01c0*/  MOV R24, RZ ;  /* 0x000000ff00187202 */ /* 0x000fe40000000f00 */
[----:B------:R-:W-:Y:S01]  /*01d0*/  IADD3 R26, PT, PT, -R23, RZ, RZ ;  /* 0x000000ff171a7210 */ /* 0x000fe20007ffe1ff */
[----:B0-----:R-:W-:-:S04]  /*01e0*/  UIADD3 UR4, UP0, UPT, UR4, 0x20, URZ ;  /* 0x0000002004047890 */ /* 0x001fc8000ff1e0ff */
[----:B------:R-:W-:Y:S02]  /*01f0*/  UIADD3.X UR5, UPT, UPT, URZ, UR5, URZ, UP0, !UPT ;  /* 0x00000005ff057290 */ /* 0x000fe400087fe4ff */
[----:B------:R-:W-:-:S04]  /*0200*/  MOV R2, UR4 ;  /* 0x0000000400027c02 */ /* 0x000fc80008000f00 */
[----:B------:R-:W-:-:S07]  /*0210*/  MOV R3, UR5 ;  /* 0x0000000500037c02 */ /* 0x000fce0008000f00 */
.L_x_7:
[----:B------:R-:W2:Y:S04]  /*0220*/  LDG.E.64 R16, desc[UR6][R2.64+-0x20] ;  /* 0xffffe00602107981 */ /* 0x000ea8000c1e1b00 */
[----:B------:R-:W3:Y:S04]  /*0230*/  LDG.E.64 R4, desc[UR6][R2.64+-0x18] ;  /* 0xffffe80602047981 */ /* 0x000ee8000c1e1b00 */
[----:B------:R-:W4:Y:S04]  /*0240*/  LDG.E.64 R6, desc[UR6][R2.64+-0x10] ;  /* 0xfffff00602067981 */ /* 0x000f28000c1e1b00 */
[----:B------:R-:W5:Y:S04]  /*0250*/  LDG.E.64 R8, desc[UR6][R2.64+-0x8] ;  /* 0xfffff80602087981 */ /* 0x000f68000c1e1b00 */
[----:B------:R-:W5:Y:S04]  /*0260*/  LDG.E.64 R10, desc[UR6][R2.64] ;  /* 0x00000006020a7981 */ /* 0x000f68000c1e1b00 */
[----:B------:R-:W5:Y:S04]  /*0270*/  LDG.E.64 R12, desc[UR6][R2.64+0x8] ;  /* 0x00000806020c7981 */ /* 0x000f68000c1e1b00 */
[----:B------:R-:W5:Y:S04]  /*0280*/  LDG.E.64 R14, desc[UR6][R2.64+0x10] ;  /* 0x00001006020e7981 */ /* 0x000f68000c1e1b00 */
[----:B------:R-:W5:Y:S04]  /*0290*/  LDG.E.64 R18, desc[UR6][R2.64+0x18] ;  /* 0x0000180602127981 */ /* 0x000f68000c1e1b00 */
[----:B--2---:R-:W2:Y:S04]  /*02a0*/  LDG.E R17, desc[UR6][R16.64] ;  /* 0x0000000610117981 */ /* 0x004ea8000c1e1900 */
[----:B---3--:R-:W3:Y:S04]  /*02b0*/  LDG.E R4, desc[UR6][R4.64] ;  /* 0x0000000604047981 */ /* 0x008ee8000c1e1900 */
[----:B----4-:R-:W4:Y:S04]  /*02c0*/  LDG.E R6, desc[UR6][R6.64] ;  /* 0x0000000606067981 */ /* 0x010f28000c1e1900 */
[----:B-----5:R-:W5:Y:S04]  /*02d0*/  LDG.E R8, desc[UR6][R8.64] ;  /* 0x0000000608087981 */ /* 0x020f68000c1e1900 */
[----:B------:R-:W5:Y:S04]  /*02e0*/  LDG.E R10, desc[UR6][R10.64] ;  /* 0x000000060a0a7981 */ /* 0x000f68000c1e1900 */
[----:B------:R-:W5:Y:S04]  /*02f0*/  LDG.E R12, desc[UR6][R12.64] ;  /* 0x000000060c0c7981 */ /* 0x000f68000c1e1900 */
[----:B------:R-:W5:Y:S04]  /*0300*/  LDG.E R14, desc[UR6][R14.64] ;  /* 0x000000060e0e7981 */ /* 0x000f68000c1e1900 */
[----:B------:R-:W5:Y:S01]  /*0310*/  LDG.E R18, desc[UR6][R18.64] ;  /* 0x0000000612127981 */ /* 0x000f62000c1e1900 */
[----:B------:R-:W-:-:S04]  /*0320*/  IADD3 R26, PT, PT, R26, 0x8, RZ ;  /* 0x000000081a1a7810 */ /* 0x000fc80007ffe0ff */
[----:B------:R-:W-:Y:S02]  /*0330*/  ISETP.NE.AND P1, PT, R26, RZ, PT ;  /* 0x000000ff1a00720c */ /* 0x000fe40003f25270 */
[----:B------:R-:W-:-:S04]  /*0340*/  IADD3 R2, P2, PT, R2, 0x40, RZ ;  /* 0x0000004002027810 */ /* 0x000fc80007f5e0ff */
        /* <DEDUP_REMOVED lines=26> */
.L_x_6:
[----:B------:R-:W-:Y:S05]  /*04f0*/  @!P0 BRA `(.L_x_5) ;  /* 0x0000000000cc8947 */ /* 0x000fea0003800000 */
[----:B------:R-:W-:Y:S02]  /*0500*/  ISETP.GE.U32.AND P0, PT, R27, 0x4, PT ;  /* 0x000000041b00780c */ /* 0x000fe40003f06070 */
[----:B------:R-:W-:-:S04]  /*0510*/  LOP3.LUT R12, R22, 0x3, RZ, 0xc0, !PT ;  /* 0x00000003160c7812 */ /* 0x000fc800078ec0ff */
[----:B------:R-:W-:-:S07]  /*0520*/  ISETP.NE.AND P1, PT, R12, RZ, PT ;  /* 0x000000ff0c00720c */ /* 0x000fce0003f25270 */
[----:B------:R-:W-:Y:S06]  /*0530*/  @!P0 BRA `(.L_x_8) ;  /* 0x00000000005c8947 */ /* 0x000fec0003800000 */
[----:B------:R-:W0:Y:S02]  /*0540*/  LDC.64 R6, c[0x0][0x398] ;  /* 0x0000e600ff067b82 */ /* 0x000e240000000a00 */
[----:B0-----:R-:W-:-:S05]  /*0550*/  IMAD.WIDE.U32 R6, R23, 0x8, R6 ;  /* 0x0000000817067825 */ /* 0x001fca00078e0006 */
[----:B------:R-:W2:Y:S04]  /*0560*/  LDG.E.64 R8, desc[UR6][R6.64] ;  /* 0x0000000606087981 */ /* 0x000ea8000c1e1b00 */
[----:B------:R-:W3:Y:S04]  /*0570*/  LDG.E.64 R10, desc[UR6][R6.64+0x8] ;  /* 0x00000806060a7981 */ /* 0x000ee8000c1e1b00 */
[----:B------:R-:W4:Y:S04]  /*0580*/  LDG.E.64 R2, desc[UR6][R6.64+0x10] ;  /* 0x0000100606027981 */ /* 0x000f28000c1e1b00 */
[----:B------:R-:W5:Y:S04]  /*0590*/  LDG.E.64 R4, desc[UR6][R6.64+0x18] ;  /* 0x0000180606047981 */ /* 0x000f68000c1e1b00 */
[----:B--2---:R-:W2:Y:S04]  /*05a0*/  LDG.E R9, desc[UR6][R8.64] ;  /* 0x0000000608097981 */ /* 0x004ea8000c1e1900 */
[----:B---3--:R-:W3:Y:S04]  /*05b0*/  LDG.E R11, desc[UR6][R10.64] ;  /* 0x000000060a0b7981 */ /* 0x008ee8000c1e1900 */
[----:B----4-:R-:W4:Y:S04]  /*05c0*/  LDG.E R3, desc[UR6][R2.64] ;  /* 0x0000000602037981 */ /* 0x010f28000c1e1900 */
[----:B-----5:R-:W5:Y:S01]  /*05d0*/  LDG.E R5, desc[UR6][R4.64] ;  /* 0x0000000604057981 */ /* 0x020f62000c1e1900 */
        /* <DEDUP_REMOVED lines=10> */
[-C--:B-----5:R-:W-:Y:S01]  /*0680*/  FFMA R0, RZ, R5.reuse, R0 ;  /* 0x00000005ff007223 */ /* 0x0a0fe20000000000 */
[-C--:B------:R-:W-:Y:S01]  /*0690*/  FFMA R24, RZ, R5.reuse, R24 ;  /* 0x00000005ff187223 */ /* 0x080fe20000000018 */
[----:B------:R-:W-:-:S07]  /*06a0*/  FFMA R25, RZ, R5, R25 ;  /* 0x00000005ff197223 */ /* 0x000fce0000000019 */
.L_x_8:
[----:B------:R-:W-:Y:S05]  /*06b0*/  @!P1 BRA `(.L_x_5) ;  /* 0x00000000005c9947 */ /* 0x000fea0003800000 */
[----:B------:R-:W-:Y:S02]  /*06c0*/  ISETP.NE.AND P0, PT, R12, 0x1, PT ;  /* 0x000000010c00780c */ /* 0x000fe40003f05270 */
[----:B------:R-:W-:-:S04]  /*06d0*/  LOP3.LUT R22, R22, 0x1, RZ, 0xc0, !PT ;  /* 0x0000000116167812 */ /* 0x000fc800078ec0ff */
[----:B------:R-:W-:-:S07]  /*06e0*/  ISETP.NE.U32.AND P1, PT, R22, 0x1, PT ;  /* 0x000000011600780c */ /* 0x000fce0003f25070 */
[----:B------:R-:W0:Y:S08]  /*06f0*/  @P0 LDC.64 R2, c[0x0][0x398] ;  /* 0x0000e600ff020b82 */ /* 0x000e300000000a00 */
[----:B------:R-:W1:Y:S01]  /*0700*/  @!P1 LDC.64 R8, c[0x0][0x398] ;  /* 0x0000e600ff089b82 */ /* 0x000e620000000a00 */
[C---:B0-----:R-:W-:Y:S01]  /*0710*/  @P0 IMAD.WIDE.U32 R4, R23.reuse, 0x8, R2 ;  /* 0x0000000817040825 */ /* 0x041fe200078e0002 */
[----:B------:R-:W-:-:S04]  /*0720*/  @P0 IADD3 R23, PT, PT, R23, 0x2, RZ ;  /* 0x0000000217170810 */ /* 0x000fc80007ffe0ff */
[----:B------:R-:W2:Y:S01]  /*0730*/  @P0 LDG.E.64 R6, desc[UR6][R4.64] ;  /* 0x0000000604060981 */ /* 0x000ea2000c1e1b00 */
[----:B-1----:R-:W-:-:S03]  /*0740*/  @!P1 IMAD.WIDE.U32 R2, R23, 0x8, R8 ;  /* 0x0000000817029825 */ /* 0x002fc600078e0008 */
[----:B------:R-:W3:Y:S04]  /*0750*/  @P0 LDG.E.64 R8, desc[UR6][R4.64+0x8] ;  /* 0x0000080604080981 */ /* 0x000ee8000c1e1b00 */
[----:B------:R-:W4:Y:S04]  /*0760*/  @!P1 LDG.E.64 R2, desc[UR6][R2.64] ;  /* 0x0000000602029981 */ /* 0x000f28000c1e1b00 */
[----:B--2---:R-:W2:Y:S04]  /*0770*/  @P0 LDG.E R7, desc[UR6][R6.64] ;  /* 0x0000000606070981 */ /* 0x004ea8000c1e1900 */
[----:B---3--:R-:W3:Y:S04]  /*0780*/  @P0 LDG.E R9, desc[UR6][R8.64] ;  /* 0x0000000608090981 */ /* 0x008ee8000c1e1900 */
[----:B----4-:R-:W4:Y:S01]  /*0790*/  @!P1 LDG.E R11, desc[UR6][R2.64] ;  /* 0x00000006020b9981 */ /* 0x010f22000c1e1900 */
[-C--:B--2---:R-:W-:Y:S01]  /*07a0*/  @P0 FFMA R10, RZ, R7.reuse, R0 ;  /* 0x00000007ff0a0223 */ /* 0x084fe20000000000 */
[-C--:B------:R-:W-:Y:S01]  /*07b0*/  @P0 FFMA R12, RZ, R7.reuse, R24 ;  /* 0x00000007ff0c0223 */ /* 0x080fe20000000018 */
[----:B------:R-:W-:-:S02]  /*07c0*/  @P0 FFMA R13, RZ, R7, R25 ;  /* 0x00000007ff0d0223 */ /* 0x000fc40000000019 */
[-C--:B---3--:R-:W-:Y:S01]  /*07d0*/  @P0 FFMA R0, RZ, R9.reuse, R10 ;  /* 0x00000009ff000223 */ /* 0x088fe2000000000a */
[-C--:B------:R-:W-:Y:S01]  /*07e0*/  @P0 FFMA R24, RZ, R9.reuse, R12 ;  /* 0x00000009ff180223 */ /* 0x080fe2000000000c */
[----:B------:R-:W-:Y:S02]  /*07f0*/  @P0 FFMA R25, RZ, R9, R13 ;  /* 0x00000009ff190223 */ /* 0x000fe4000000000d */
[-C--:B----4-:R-:W-:Y:S01]  /*0800*/  @!P1 FFMA R0, RZ, R11.reuse, R0 ;  /* 0x0000000bff009223 */ /* 0x090fe20000000000 */
[-C--:B------:R-:W-:Y:S01]  /*0810*/  @!P1 FFMA R24, RZ, R11.reuse, R24 ;  /* 0x0000000bff189223 */ /* 0x080fe20000000018 */
[----:B------:R-:W-:-:S07]  /*0820*/  @!P1 FFMA R25, RZ, R11, R25 ;  /* 0x0000000bff199223 */ /* 0x000fce0000000019 */
.L_x_5:
[----:B------:R-:W0:Y:S02]  /*0830*/  LDC.64 R2, c[0x0][0x388] ;  /* 0x0000e200ff027b82 */ /* 0x000e240000000a00 */
[----:B0-----:R-:W-:-:S05]  /*0840*/  IMAD.WIDE.U32 R2, R20, 0x8, R2 ;  /* 0x0000000814027825 */ /* 0x001fca00078e0002 */
[----:B------:R-:W2:Y:S01]  /*0850*/  LDG.E.64 R4, desc[UR6][R2.64] ;  /* 0x0000000602047981 */ /* 0x000ea2000c1e1b00 */
        /* <DEDUP_REMOVED lines=12> */
.L_x_9:
        /* <DEDUP_REMOVED lines=14> */
.L_x_11:


//--------------------- .nv.shared.reserved.0     --------------------------
	.section	.nv.shared.reserved.0,"aw",@nobits
	.weak		__nv_reservedSMEM_offset_0_alias
	.size		__nv_reservedSMEM_offset_0_alias, 0, 64
	.other		__nv_reservedSMEM_offset_0_alias,@"STO_CUDA_RESERVED_SHARED STV_DEFAULT"
__nv_reservedSMEM_offset_0_alias:
	.zero		0
	.zero		64


//--------------------- .nv.constant0._Z15horizontal_convPP5pixelS1_iiPPfi --------------------------
	.section	.nv.constant0._Z15horizontal_convPP5pixelS1_iiPPfi,"a",@progbits
	.sectionflags	@""
	.align	4
.nv.constant0._Z15horizontal_convPP5pixelS1_iiPPfi:
	.zero		932


//--------------------- .nv.constant0._Z13vertical_convPP5pixelS1_iiPPfi --------------------------
	.section	.nv.constant0._Z13vertical_convPP5pixelS1_iiPPfi,"a",@progbits
	.sectionflags	@""
	.align	4
.nv.constant0._Z13vertical_convPP5pixelS1_iiPPfi:
	.zero		932


//--------------------- SYMBOLS --------------------------

	.type		.nv.reservedSmem.offset0,@object
	.size		.nv.reservedSmem.offset0,0x4
